//
// Generated by NVIDIA NVVM Compiler
//
// Compiler Build ID: CL-36424714
// Cuda compilation tools, release 13.0, V13.0.88
// Based on NVVM 20.0.0
//

.version 9.0
.target sm_100
.address_size 64

	// .globl	_Z16compareop_kernelPi
.global .align 1 .b8 _ZN34_INTERNAL_c6d61073_4_k_cu_c401ab134cuda3std3__45__cpo5beginE[1];
.global .align 1 .b8 _ZN34_INTERNAL_c6d61073_4_k_cu_c401ab134cuda3std3__45__cpo3endE[1];
.global .align 1 .b8 _ZN34_INTERNAL_c6d61073_4_k_cu_c401ab134cuda3std3__45__cpo6cbeginE[1];
.global .align 1 .b8 _ZN34_INTERNAL_c6d61073_4_k_cu_c401ab134cuda3std3__45__cpo4cendE[1];
.global .align 1 .b8 _ZN34_INTERNAL_c6d61073_4_k_cu_c401ab134cuda3std3__436_GLOBAL__N__c6d61073_4_k_cu_c401ab136ignoreE[1];
.global .align 1 .b8 _ZN34_INTERNAL_c6d61073_4_k_cu_c401ab134cuda3std3__419piecewise_constructE[1];
.global .align 1 .b8 _ZN34_INTERNAL_c6d61073_4_k_cu_c401ab134cuda3std3__48in_placeE[1];
.global .align 1 .b8 _ZN34_INTERNAL_c6d61073_4_k_cu_c401ab134cuda3std6ranges3__45__cpo4swapE[1];
.global .align 1 .b8 _ZN34_INTERNAL_c6d61073_4_k_cu_c401ab134cuda3std6ranges3__45__cpo9iter_moveE[1];
.global .align 1 .b8 _ZN34_INTERNAL_c6d61073_4_k_cu_c401ab134cuda3std6ranges3__45__cpo7advanceE[1];
.global .align 1 .b8 _ZN34_INTERNAL_c6d61073_4_k_cu_c401ab136thrust24THRUST_300001_SM_1000_NS12placeholders2_1E[1];
.global .align 1 .b8 _ZN34_INTERNAL_c6d61073_4_k_cu_c401ab136thrust24THRUST_300001_SM_1000_NS12placeholders2_2E[1];
.global .align 1 .b8 _ZN34_INTERNAL_c6d61073_4_k_cu_c401ab136thrust24THRUST_300001_SM_1000_NS12placeholders2_3E[1];
.global .align 1 .b8 _ZN34_INTERNAL_c6d61073_4_k_cu_c401ab136thrust24THRUST_300001_SM_1000_NS12placeholders2_4E[1];
.global .align 1 .b8 _ZN34_INTERNAL_c6d61073_4_k_cu_c401ab136thrust24THRUST_300001_SM_1000_NS12placeholders2_5E[1];
.global .align 1 .b8 _ZN34_INTERNAL_c6d61073_4_k_cu_c401ab136thrust24THRUST_300001_SM_1000_NS12placeholders2_6E[1];
.global .align 1 .b8 _ZN34_INTERNAL_c6d61073_4_k_cu_c401ab136thrust24THRUST_300001_SM_1000_NS12placeholders2_7E[1];
.global .align 1 .b8 _ZN34_INTERNAL_c6d61073_4_k_cu_c401ab136thrust24THRUST_300001_SM_1000_NS12placeholders2_8E[1];
.global .align 1 .b8 _ZN34_INTERNAL_c6d61073_4_k_cu_c401ab136thrust24THRUST_300001_SM_1000_NS12placeholders2_9E[1];
.global .align 1 .b8 _ZN34_INTERNAL_c6d61073_4_k_cu_c401ab136thrust24THRUST_300001_SM_1000_NS12placeholders3_10E[1];

.visible .entry _Z16compareop_kernelPi(
	.param .u64 .ptr .align 1 _Z16compareop_kernelPi_param_0
)
{
	.reg .pred 	%p<15>;
	.reg .b32 	%r<37>;
	.reg .b64 	%rd<3>;

	ld.param.u64 	%rd2, [_Z16compareop_kernelPi_param_0];
	cvta.to.global.u64 	%rd1, %rd2;
	ld.global.u32 	%r1, [%rd1];
	ld.global.u32 	%r2, [%rd1+4];
	setp.lt.s32 	%p1, %r1, %r2;
	@%p1 bra 	$L__BB0_2;
	ld.global.u32 	%r16, [%rd1+8];
	add.s32 	%r17, %r16, 1;
	st.global.u32 	[%rd1+8], %r17;
$L__BB0_2:
	add.s32 	%r18, %r1, 1;
	setp.lt.s32 	%p2, %r18, %r2;
	@%p2 bra 	$L__BB0_4;
	ld.global.u32 	%r19, [%rd1+8];
	add.s32 	%r20, %r19, 1;
	st.global.u32 	[%rd1+8], %r20;
$L__BB0_4:
	setp.le.s32 	%p3, %r1, %r2;
	@%p3 bra 	$L__BB0_6;
	ld.global.u32 	%r22, [%rd1+8];
	add.s32 	%r32, %r22, 1;
	st.global.u32 	[%rd1+8], %r32;
	bra.uni 	$L__BB0_7;
$L__BB0_6:
	ld.global.u32 	%r21, [%rd1+8];
	add.s32 	%r32, %r21, 1;
	st.global.u32 	[%rd1+8], %r32;
$L__BB0_7:
	setp.ge.s32 	%p4, %r1, %r2;
	@%p4 bra 	$L__BB0_9;
	add.s32 	%r32, %r32, 1;
	st.global.u32 	[%rd1+8], %r32;
$L__BB0_9:
	add.s32 	%r23, %r2, 1;
	setp.gt.s32 	%p5, %r1, %r23;
	@%p5 bra 	$L__BB0_11;
	add.s32 	%r32, %r32, 1;
	st.global.u32 	[%rd1+8], %r32;
$L__BB0_11:
	setp.eq.s32 	%p6, %r1, 0;
	setp.eq.s32 	%p7, %r2, 0;
	or.pred  	%p8, %p6, %p7;
	@%p8 bra 	$L__BB0_13;
	add.s32 	%r32, %r32, 1;
	st.global.u32 	[%rd1+8], %r32;
$L__BB0_13:
	setp.eq.s32 	%p9, %r2, 0;
	setp.eq.s32 	%p10, %r1, -1;
	or.pred  	%p11, %p10, %p9;
	@%p11 bra 	$L__BB0_15;
	add.s32 	%r32, %r32, 1;
	st.global.u32 	[%rd1+8], %r32;
$L__BB0_15:
	setp.eq.s32 	%p12, %r1, 0;
	setp.eq.s32 	%p13, %r2, -1;
	or.pred  	%p14, %p12, %p13;
	@%p14 bra 	$L__BB0_17;
	add.s32 	%r32, %r32, 1;
	st.global.u32 	[%rd1+8], %r32;
$L__BB0_17:
	and.b32  	%r24, %r2, %r1;
	add.s32 	%r25, %r32, %r24;
	or.b32  	%r26, %r2, %r1;
	xor.b32  	%r27, %r2, %r1;
	add.s32 	%r28, %r1, %r25;
	add.s32 	%r29, %r28, %r26;
	add.s32 	%r30, %r29, %r27;
	st.global.u32 	[%rd1+8], %r30;
	ret;

}


// ===== COMPILED SASS (sm_100) =====

	.target	sm_100

	.elftype	@"ET_EXEC"


//--------------------- .note.nv.tkinfo           --------------------------
	.section	.note.nv.tkinfo,"",@"SHT_NOTE"
	.sectionflags	@"SHF_NOTE_NV_TKINFO"
	.tkinfo
        /*0018*/ 	.word	0x00000002
        /*0030*/ 	.string	""
        /*0030*/ 	.string	"ptxas"
        /*0030*/ 	.string	"Cuda compilation tools, release 13.0, V13.0.88"
        /*0030*/ 	.string	"Build cuda_13.0.r13.0/compiler.36424714_0"
        /*0030*/ 	.string	"-arch sm_100 -m 64 "



//--------------------- .note.nv.cuinfo           --------------------------
	.section	.note.nv.cuinfo,"",@"SHT_NOTE"
	.sectionflags	@"SHF_NOTE_NV_CUINFO"
        /*0018*/ 	.short	0x0002
        /*001a*/ 	.short	0x0064
        /*001c*/ 	.short	0x0082
	.zero		2


//--------------------- .nv.info                  --------------------------
	.section	.nv.info,"",@"SHT_CUDA_INFO"
	.align	4


	//----- nvinfo : EIATTR_REGCOUNT
	.align		4
        /*0000*/ 	.byte	0x04, 0x2f
        /*0002*/ 	.short	(.L_21 - .L_20)
	.align		4
.L_20:
        /*0004*/ 	.word	index@(_Z16compareop_kernelPi)
        /*0008*/ 	.word	0x0000000c


	//----- nvinfo : EIATTR_FRAME_SIZE
	.align		4
.L_21:
        /*000c*/ 	.byte	0x04, 0x11
        /*000e*/ 	.short	(.L_23 - .L_22)
	.align		4
.L_22:
        /*0010*/ 	.word	index@(_Z16compareop_kernelPi)
        /*0014*/ 	.word	0x00000000


	//----- nvinfo : EIATTR_MIN_STACK_SIZE
	.align		4
.L_23:
        /*0018*/ 	.byte	0x04, 0x12
        /*001a*/ 	.short	(.L_25 - .L_24)
	.align		4
.L_24:
        /*001c*/ 	.word	index@(_Z16compareop_kernelPi)
        /*0020*/ 	.word	0x00000000
.L_25:


//--------------------- .nv.compat                --------------------------
	.section	.nv.compat,"",@"SHT_CUDA_COMPAT_INFO"
	.align	4
        /*0000*/ 	.byte	0x02, 0x09, 0x00, 0x00, 0x02, 0x02, 0x01, 0x00, 0x02, 0x05, 0x05, 0x00, 0x03, 0x07, 0x01, 0x01
        /*0010*/ 	.byte	0x02, 0x03, 0x00, 0x00, 0x02, 0x06, 0x01, 0x00, 0x04, 0x0b, 0x08, 0x00, 0x09, 0x00, 0x00, 0x00
        /*0020*/ 	.byte	0x00, 0x00, 0x00, 0x00


//--------------------- .nv.info._Z16compareop_kernelPi --------------------------
	.section	.nv.info._Z16compareop_kernelPi,"",@"SHT_CUDA_INFO"
	.sectionflags	@""
	.align	4


	//----- nvinfo : EIATTR_CUDA_API_VERSION
	.align		4
        /*0000*/ 	.byte	0x04, 0x37
        /*0002*/ 	.short	(.L_27 - .L_26)
.L_26:
        /*0004*/ 	.word	0x00000082


	//----- nvinfo : EIATTR_KPARAM_INFO
	.align		4
.L_27:
        /*0008*/ 	.byte	0x04, 0x17
        /*000a*/ 	.short	(.L_29 - .L_28)
.L_28:
        /*000c*/ 	.word	0x00000000
        /*0010*/ 	.short	0x0000
        /*0012*/ 	.short	0x0000
        /*0014*/ 	.byte	0x00, 0xf5, 0x21, 0x00


	//----- nvinfo : EIATTR_SPARSE_MMA_MASK
	.align		4
.L_29:
        /*0018*/ 	.byte	0x03, 0x50
        /*001a*/ 	.short	0x0000


	//----- nvinfo : EIATTR_MAXREG_COUNT
	.align		4
        /*001c*/ 	.byte	0x03, 0x1b
        /*001e*/ 	.short	0x00ff


	//----- nvinfo : EIATTR_MERCURY_ISA_VERSION
	.align		4
        /*0020*/ 	.byte	0x03, 0x5f
        /*0022*/ 	.short	0x0101


	//----- nvinfo : EIATTR_VRC_CTA_INIT_COUNT
	.align		4
        /*0024*/ 	.byte	0x02, 0x4a
	.zero		1
	.zero		1


	//----- nvinfo : EIATTR_EXIT_INSTR_OFFSETS
	.align		4
        /*0028*/ 	.byte	0x04, 0x1c
        /*002a*/ 	.short	(.L_31 - .L_30)


	//   ....[0]....
.L_30:
        /*002c*/ 	.word	0x000002f0


	//----- nvinfo : EIATTR_CBANK_PARAM_SIZE
	.align		4
.L_31:
        /*0030*/ 	.byte	0x03, 0x19
        /*0032*/ 	.short	0x0008


	//----- nvinfo : EIATTR_PARAM_CBANK
	.align		4
        /*0034*/ 	.byte	0x04, 0x0a
        /*0036*/ 	.short	(.L_33 - .L_32)
	.align		4
.L_32:
        /*0038*/ 	.word	index@(.nv.constant0._Z16compareop_kernelPi)
        /*003c*/ 	.short	0x0380
        /*003e*/ 	.short	0x0008


	//----- nvinfo : EIATTR_SW_WAR
	.align		4
.L_33:
        /*0040*/ 	.byte	0x04, 0x36
        /*0042*/ 	.short	(.L_35 - .L_34)
.L_34:
        /*0044*/ 	.word	0x00000008
.L_35:


//--------------------- .nv.callgraph             --------------------------
	.section	.nv.callgraph,"",@"SHT_CUDA_CALLGRAPH"
	.align	4
	.sectionentsize	8
	.align		4
        /*0000*/ 	.word	0x00000000
	.align		4
        /*0004*/ 	.word	0xffffffff
	.align		4
        /*0008*/ 	.word	0x00000000
	.align		4
        /*000c*/ 	.word	0xfffffffe
	.align		4
        /*0010*/ 	.word	0x00000000
	.align		4
        /*0014*/ 	.word	0xfffffffd
	.align		4
        /*0018*/ 	.word	0x00000000
	.align		4
        /*001c*/ 	.word	0xfffffffc


//--------------------- .nv.constant4             --------------------------
	.section	.nv.constant4,"a",@progbits
	.align	8
	.align		8
.nv.constant4:
        /*0000*/ 	.dword	_ZN34_INTERNAL_c6d61073_4_k_cu_c401ab134cuda3std3__45__cpo5beginE
	.align		8
        /*0008*/ 	.dword	_ZN34_INTERNAL_c6d61073_4_k_cu_c401ab134cuda3std3__45__cpo3endE
	.align		8
        /*0010*/ 	.dword	_ZN34_INTERNAL_c6d61073_4_k_cu_c401ab134cuda3std3__45__cpo6cbeginE
	.align		8
        /*0018*/ 	.dword	_ZN34_INTERNAL_c6d61073_4_k_cu_c401ab134cuda3std3__45__cpo4cendE
	.align		8
        /*0020*/ 	.dword	_ZN34_INTERNAL_c6d61073_4_k_cu_c401ab134cuda3std3__436_GLOBAL__N__c6d61073_4_k_cu_c401ab136ignoreE
	.align		8
        /*0028*/ 	.dword	_ZN34_INTERNAL_c6d61073_4_k_cu_c401ab134cuda3std3__419piecewise_constructE
	.align		8
        /*0030*/ 	.dword	_ZN34_INTERNAL_c6d61073_4_k_cu_c401ab134cuda3std3__48in_placeE
	.align		8
        /*0038*/ 	.dword	_ZN34_INTERNAL_c6d61073_4_k_cu_c401ab134cuda3std6ranges3__45__cpo4swapE
	.align		8
        /*0040*/ 	.dword	_ZN34_INTERNAL_c6d61073_4_k_cu_c401ab134cuda3std6ranges3__45__cpo9iter_moveE
	.align		8
        /*0048*/ 	.dword	_ZN34_INTERNAL_c6d61073_4_k_cu_c401ab134cuda3std6ranges3__45__cpo7advanceE
	.align		8
        /*0050*/ 	.dword	_ZN34_INTERNAL_c6d61073_4_k_cu_c401ab136thrust24THRUST_300001_SM_1000_NS12placeholders2_1E
	.align		8
        /*0058*/ 	.dword	_ZN34_INTERNAL_c6d61073_4_k_cu_c401ab136thrust24THRUST_300001_SM_1000_NS12placeholders2_2E
	.align		8
        /*0060*/ 	.dword	_ZN34_INTERNAL_c6d61073_4_k_cu_c401ab136thrust24THRUST_300001_SM_1000_NS12placeholders2_3E
	.align		8
        /*0068*/ 	.dword	_ZN34_INTERNAL_c6d61073_4_k_cu_c401ab136thrust24THRUST_300001_SM_1000_NS12placeholders2_4E
	.align		8
        /*0070*/ 	.dword	_ZN34_INTERNAL_c6d61073_4_k_cu_c401ab136thrust24THRUST_300001_SM_1000_NS12placeholders2_5E
	.align		8
        /*0078*/ 	.dword	_ZN34_INTERNAL_c6d61073_4_k_cu_c401ab136thrust24THRUST_300001_SM_1000_NS12placeholders2_6E
	.align		8
        /*0080*/ 	.dword	_ZN34_INTERNAL_c6d61073_4_k_cu_c401ab136thrust24THRUST_300001_SM_1000_NS12placeholders2_7E
	.align		8
        /*0088*/ 	.dword	_ZN34_INTERNAL_c6d61073_4_k_cu_c401ab136thrust24THRUST_300001_SM_1000_NS12placeholders2_8E
	.align		8
        /*0090*/ 	.dword	_ZN34_INTERNAL_c6d61073_4_k_cu_c401ab136thrust24THRUST_300001_SM_1000_NS12placeholders2_9E
	.align		8
        /*0098*/ 	.dword	_ZN34_INTERNAL_c6d61073_4_k_cu_c401ab136thrust24THRUST_300001_SM_1000_NS12placeholders3_10E


//--------------------- .text._Z16compareop_kernelPi --------------------------
	.section	.text._Z16compareop_kernelPi,"ax",@progbits
	.align	128
        .global         _Z16compareop_kernelPi
        .type           _Z16compareop_kernelPi,@function
        .size           _Z16compareop_kernelPi,(.L_x_3 - _Z16compareop_kernelPi)
        .other          _Z16compareop_kernelPi,@"STO_CUDA_ENTRY STV_DEFAULT"
_Z16compareop_kernelPi:
.text._Z16compareop_kernelPi:
[----:B------:R-:W-:Y:S08]  /*0000*/  LDC R1, c[0x0][0x37c] ;  /* 0x0000df00ff017b82 */ /* 0x000ff00000000800 */
[----:B------:R-:W0:Y:S01]  /*0010*/  LDC.64 R2, c[0x0][0x380] ;  /* 0x0000e000ff027b82 */ /* 0x000e220000000a00 */
[----:B------:R-:W0:Y:S02]  /*0020*/  LDCU.64 UR4, c[0x0][0x358] ;  /* 0x00006b00ff0477ac */ /* 0x000e240008000a00 */
[----:B0-----:R-:W2:Y:S04]  /*0030*/  LDG.E R0, desc[UR4][R2.64] ;  /* 0x0000000402007981 */ /* 0x001ea8000c1e1900 */
[----:B------:R-:W3:Y:S01]  /*0040*/  LDG.E R5, desc[UR4][R2.64+0x4] ;  /* 0x0000040402057981 */ /* 0x000ee2000c1e1900 */
[C---:B--2---:R-:W-:Y:S01]  /*0050*/  VIADD R4, R0.reuse, 0x1 ;  /* 0x0000000100047836 */ /* 0x044fe20000000000 */
[----:B---3--:R-:W-:-:S02]  /*0060*/  ISETP.GE.AND P1, PT, R0, R5, PT ;  /* 0x000000050000720c */ /* 0x008fc40003f26270 */
[-C--:B------:R-:W-:Y:S02]  /*0070*/  ISETP.GT.AND P0, PT, R0, R5.reuse, PT ;  /* 0x000000050000720c */ /* 0x080fe40003f04270 */
[----:B------:R-:W-:-:S09]  /*0080*/  ISETP.GE.AND P2, PT, R4, R5, PT ;  /* 0x000000050400720c */ /* 0x000fd20003f46270 */
[----:B------:R-:W-:Y:S05]  /*0090*/  @!P1 BRA `(.L_x_0) ;  /* 0x00000000000c9947 */ /* 0x000fea0003800000 */
[----:B------:R-:W2:Y:S02]  /*00a0*/  LDG.E R4, desc[UR4][R2.64+0x8] ;  /* 0x0000080402047981 */ /* 0x000ea4000c1e1900 */
[----:B--2---:R-:W-:-:S05]  /*00b0*/  VIADD R7, R4, 0x1 ;  /* 0x0000000104077836 */ /* 0x004fca0000000000 */
[----:B------:R0:W-:Y:S02]  /*00c0*/  STG.E desc[UR4][R2.64+0x8], R7 ;  /* 0x0000080702007986 */ /* 0x0001e4000c101904 */
.L_x_0:
[----:B------:R-:W-:Y:S05]  /*00d0*/  @!P2 BRA `(.L_x_1) ;  /* 0x00000000000ca947 */ /* 0x000fea0003800000 */
[----:B0-----:R-:W2:Y:S02]  /*00e0*/  LDG.E R7, desc[UR4][R2.64+0x8] ;  /* 0x0000080402077981 */ /* 0x001ea4000c1e1900 */
[----:B--2---:R-:W-:-:S05]  /*00f0*/  VIADD R7, R7, 0x1 ;  /* 0x0000000107077836 */ /* 0x004fca0000000000 */
[----:B------:R1:W-:Y:S02]  /*0100*/  STG.E desc[UR4][R2.64+0x8], R7 ;  /* 0x0000080702007986 */ /* 0x0003e4000c101904 */
.L_x_1:
[----:B01----:R-:W2:Y:S01]  /*0110*/  @P0 LDG.E R7, desc[UR4][R2.64+0x8] ;  /* 0x0000080402070981 */ /* 0x003ea2000c1e1900 */
[----:B------:R-:W-:Y:S01]  /*0120*/  ISETP.GE.AND P3, PT, R0, R5, PT ;  /* 0x000000050000720c */ /* 0x000fe20003f66270 */
[----:B--2---:R-:W-:-:S05]  /*0130*/  @P0 VIADD R7, R7, 0x1 ;  /* 0x0000000107070836 */ /* 0x004fca0000000000 */
[----:B------:R-:W-:Y:S04]  /*0140*/  @P0 STG.E desc[UR4][R2.64+0x8], R7 ;  /* 0x0000080702000986 */ /* 0x000fe8000c101904 */
[----:B------:R-:W2:Y:S01]  /*0150*/  @!P0 LDG.E R4, desc[UR4][R2.64+0x8] ;  /* 0x0000080402048981 */ /* 0x000ea2000c1e1900 */
[C---:B------:R-:W-:Y:S01]  /*0160*/  VIADD R9, R5.reuse, 0x1 ;  /* 0x0000000105097836 */ /* 0x040fe20000000000 */
[C---:B------:R-:W-:Y:S02]  /*0170*/  ISETP.NE.AND P1, PT, R5.reuse, RZ, PT ;  /* 0x000000ff0500720c */ /* 0x040fe40003f25270 */
[----:B------:R-:W-:Y:S02]  /*0180*/  LOP3.LUT R6, R5, R0, RZ, 0xfc, !PT ;  /* 0x0000000005067212 */ /* 0x000fe400078efcff */
[----:B------:R-:W-:-:S02]  /*0190*/  ISETP.GT.AND P2, PT, R0, R9, PT ;  /* 0x000000090000720c */ /* 0x000fc40003f44270 */
[C---:B------:R-:W-:Y:S02]  /*01a0*/  ISETP.EQ.OR P4, PT, R0.reuse, RZ, !P1 ;  /* 0x000000ff0000720c */ /* 0x040fe40004f82670 */
[----:B------:R-:W-:Y:S01]  /*01b0*/  ISETP.EQ.OR P1, PT, R0, -0x1, !P1 ;  /* 0xffffffff0000780c */ /* 0x000fe20004f22670 */
[----:B--2---:R-:W-:Y:S01]  /*01c0*/  @!P0 VIADD R7, R4, 0x1 ;  /* 0x0000000104078836 */ /* 0x004fe20000000000 */
[----:B------:R-:W-:-:S04]  /*01d0*/  LOP3.LUT R4, R5, R0, RZ, 0xc0, !PT ;  /* 0x0000000005047212 */ /* 0x000fc800078ec0ff */
[----:B------:R0:W-:Y:S01]  /*01e0*/  @!P0 STG.E desc[UR4][R2.64+0x8], R7 ;  /* 0x0000080702008986 */ /* 0x0001e2000c101904 */
[C---:B------:R-:W-:Y:S02]  /*01f0*/  ISETP.NE.AND P0, PT, R5.reuse, -0x1, PT ;  /* 0xffffffff0500780c */ /* 0x040fe40003f05270 */
[----:B------:R-:W-:Y:S02]  /*0200*/  LOP3.LUT R5, R5, R0, RZ, 0x3c, !PT ;  /* 0x0000000005057212 */ /* 0x000fe400078e3cff */
[----:B------:R-:W-:Y:S01]  /*0210*/  ISETP.EQ.OR P0, PT, R0, RZ, !P0 ;  /* 0x000000ff0000720c */ /* 0x000fe20004702670 */
[----:B0-----:R-:W-:-:S05]  /*0220*/  @!P3 VIADD R7, R7, 0x1 ;  /* 0x000000010707b836 */ /* 0x001fca0000000000 */
[----:B------:R0:W-:Y:S02]  /*0230*/  @!P3 STG.E desc[UR4][R2.64+0x8], R7 ;  /* 0x000008070200b986 */ /* 0x0001e4000c101904 */
[----:B0-----:R-:W-:-:S05]  /*0240*/  @!P2 VIADD R7, R7, 0x1 ;  /* 0x000000010707a836 */ /* 0x001fca0000000000 */
[----:B------:R0:W-:Y:S02]  /*0250*/  @!P2 STG.E desc[UR4][R2.64+0x8], R7 ;  /* 0x000008070200a986 */ /* 0x0001e4000c101904 */
[----:B0-----:R-:W-:-:S05]  /*0260*/  @!P4 VIADD R7, R7, 0x1 ;  /* 0x000000010707c836 */ /* 0x001fca0000000000 */
[----:B------:R0:W-:Y:S02]  /*0270*/  @!P4 STG.E desc[UR4][R2.64+0x8], R7 ;  /* 0x000008070200c986 */ /* 0x0001e4000c101904 */
[----:B0-----:R-:W-:-:S05]  /*0280*/  @!P1 VIADD R7, R7, 0x1 ;  /* 0x0000000107079836 */ /* 0x001fca0000000000 */
[----:B------:R0:W-:Y:S02]  /*0290*/  @!P1 STG.E desc[UR4][R2.64+0x8], R7 ;  /* 0x0000080702009986 */ /* 0x0001e4000c101904 */
[----:B0-----:R-:W-:-:S05]  /*02a0*/  @!P0 VIADD R7, R7, 0x1 ;  /* 0x0000000107078836 */ /* 0x001fca0000000000 */
[----:B------:R-:W-:Y:S01]  /*02b0*/  IADD3 R4, PT, PT, R0, R7, R4 ;  /* 0x0000000700047210 */ /* 0x000fe20007ffe004 */
[----:B------:R-:W-:Y:S03]  /*02c0*/  @!P0 STG.E desc[UR4][R2.64+0x8], R7 ;  /* 0x0000080702008986 */ /* 0x000fe6000c101904 */
[----:B------:R-:W-:-:S05]  /*02d0*/  IADD3 R5, PT, PT, R5, R4, R6 ;  /* 0x0000000405057210 */ /* 0x000fca0007ffe006 */
[----:B------:R-:W-:Y:S01]  /*02e0*/  STG.E desc[UR4][R2.64+0x8], R5 ;  /* 0x0000080502007986 */ /* 0x000fe2000c101904 */
[----:B------:R-:W-:Y:S05]  /*02f0*/  EXIT ;  /* 0x000000000000794d */ /* 0x000fea0003800000 */
.L_x_2:
[----:B------:R-:W-:-:S00]  /*0300*/  BRA `(.L_x_2) ;  /* 0xfffffffc00fc7947 */ /* 0x000fc0000383ffff */
[----:B------:R-:W-:-:S00]  /*0310*/  NOP ;  /* 0x0000000000007918 */ /* 0x000fc00000000000 */
        /* <DEDUP_REMOVED lines=14> */
.L_x_3:


//--------------------- .nv.shared.reserved.0     --------------------------
	.section	.nv.shared.reserved.0,"aw",@nobits
	.weak		__nv_reservedSMEM_offset_0_alias
	.size		__nv_reservedSMEM_offset_0_alias, 0, 64
	.other		__nv_reservedSMEM_offset_0_alias,@"STO_CUDA_RESERVED_SHARED STV_DEFAULT"
__nv_reservedSMEM_offset_0_alias:
	.zero		0
	.zero		64


//--------------------- .nv.global                --------------------------
	.section	.nv.global,"aw",@nobits
.nv.global:
	.type		_ZN34_INTERNAL_c6d61073_4_k_cu_c401ab134cuda3std3__45__cpo6cbeginE,@object
	.size		_ZN34_INTERNAL_c6d61073_4_k_cu_c401ab134cuda3std3__45__cpo6cbeginE,(_ZN34_INTERNAL_c6d61073_4_k_cu_c401ab136thrust24THRUST_300001_SM_1000_NS12placeholders2_9E - _ZN34_INTERNAL_c6d61073_4_k_cu_c401ab134cuda3std3__45__cpo6cbeginE)
_ZN34_INTERNAL_c6d61073_4_k_cu_c401ab134cuda3std3__45__cpo6cbeginE:
	.zero		1
	.type		_ZN34_INTERNAL_c6d61073_4_k_cu_c401ab136thrust24THRUST_300001_SM_1000_NS12placeholders2_9E,@object
	.size		_ZN34_INTERNAL_c6d61073_4_k_cu_c401ab136thrust24THRUST_300001_SM_1000_NS12placeholders2_9E,(_ZN34_INTERNAL_c6d61073_4_k_cu_c401ab136thrust24THRUST_300001_SM_1000_NS12placeholders2_1E - _ZN34_INTERNAL_c6d61073_4_k_cu_c401ab136thrust24THRUST_300001_SM_1000_NS12placeholders2_9E)
_ZN34_INTERNAL_c6d61073_4_k_cu_c401ab136thrust24THRUST_300001_SM_1000_NS12placeholders2_9E:
	.zero		1
	.type		_ZN34_INTERNAL_c6d61073_4_k_cu_c401ab136thrust24THRUST_300001_SM_1000_NS12placeholders2_1E,@object
	.size		_ZN34_INTERNAL_c6d61073_4_k_cu_c401ab136thrust24THRUST_300001_SM_1000_NS12placeholders2_1E,(_ZN34_INTERNAL_c6d61073_4_k_cu_c401ab136thrust24THRUST_300001_SM_1000_NS12placeholders2_5E - _ZN34_INTERNAL_c6d61073_4_k_cu_c401ab136thrust24THRUST_300001_SM_1000_NS12placeholders2_1E)
_ZN34_INTERNAL_c6d61073_4_k_cu_c401ab136thrust24THRUST_300001_SM_1000_NS12placeholders2_1E:
	.zero		1
	.type		_ZN34_INTERNAL_c6d61073_4_k_cu_c401ab136thrust24THRUST_300001_SM_1000_NS12placeholders2_5E,@object
	.size		_ZN34_INTERNAL_c6d61073_4_k_cu_c401ab136thrust24THRUST_300001_SM_1000_NS12placeholders2_5E,(_ZN34_INTERNAL_c6d61073_4_k_cu_c401ab134cuda3std3__48in_placeE - _ZN34_INTERNAL_c6d61073_4_k_cu_c401ab136thrust24THRUST_300001_SM_1000_NS12placeholders2_5E)
_ZN34_INTERNAL_c6d61073_4_k_cu_c401ab136thrust24THRUST_300001_SM_1000_NS12placeholders2_5E:
	.zero		1
	.type		_ZN34_INTERNAL_c6d61073_4_k_cu_c401ab134cuda3std3__48in_placeE,@object
	.size		_ZN34_INTERNAL_c6d61073_4_k_cu_c401ab134cuda3std3__48in_placeE,(_ZN34_INTERNAL_c6d61073_4_k_cu_c401ab134cuda3std3__45__cpo5beginE - _ZN34_INTERNAL_c6d61073_4_k_cu_c401ab134cuda3std3__48in_placeE)
_ZN34_INTERNAL_c6d61073_4_k_cu_c401ab134cuda3std3__48in_placeE:
	.zero		1
	.type		_ZN34_INTERNAL_c6d61073_4_k_cu_c401ab134cuda3std3__45__cpo5beginE,@object
	.size		_ZN34_INTERNAL_c6d61073_4_k_cu_c401ab134cuda3std3__45__cpo5beginE,(_ZN34_INTERNAL_c6d61073_4_k_cu_c401ab136thrust24THRUST_300001_SM_1000_NS12placeholders2_7E - _ZN34_INTERNAL_c6d61073_4_k_cu_c401ab134cuda3std3__45__cpo5beginE)
_ZN34_INTERNAL_c6d61073_4_k_cu_c401ab134cuda3std3__45__cpo5beginE:
	.zero		1
	.type		_ZN34_INTERNAL_c6d61073_4_k_cu_c401ab136thrust24THRUST_300001_SM_1000_NS12placeholders2_7E,@object
	.size		_ZN34_INTERNAL_c6d61073_4_k_cu_c401ab136thrust24THRUST_300001_SM_1000_NS12placeholders2_7E,(_ZN34_INTERNAL_c6d61073_4_k_cu_c401ab134cuda3std6ranges3__45__cpo9iter_moveE - _ZN34_INTERNAL_c6d61073_4_k_cu_c401ab136thrust24THRUST_300001_SM_1000_NS12placeholders2_7E)
_ZN34_INTERNAL_c6d61073_4_k_cu_c401ab136thrust24THRUST_300001_SM_1000_NS12placeholders2_7E:
	.zero		1
	.type		_ZN34_INTERNAL_c6d61073_4_k_cu_c401ab134cuda3std6ranges3__45__cpo9iter_moveE,@object
	.size		_ZN34_INTERNAL_c6d61073_4_k_cu_c401ab134cuda3std6ranges3__45__cpo9iter_moveE,(_ZN34_INTERNAL_c6d61073_4_k_cu_c401ab136thrust24THRUST_300001_SM_1000_NS12placeholders2_3E - _ZN34_INTERNAL_c6d61073_4_k_cu_c401ab134cuda3std6ranges3__45__cpo9iter_moveE)
_ZN34_INTERNAL_c6d61073_4_k_cu_c401ab134cuda3std6ranges3__45__cpo9iter_moveE:
	.zero		1
	.type		_ZN34_INTERNAL_c6d61073_4_k_cu_c401ab136thrust24THRUST_300001_SM_1000_NS12placeholders2_3E,@object
	.size		_ZN34_INTERNAL_c6d61073_4_k_cu_c401ab136thrust24THRUST_300001_SM_1000_NS12placeholders2_3E,(_ZN34_INTERNAL_c6d61073_4_k_cu_c401ab134cuda3std3__436_GLOBAL__N__c6d61073_4_k_cu_c401ab136ignoreE - _ZN34_INTERNAL_c6d61073_4_k_cu_c401ab136thrust24THRUST_300001_SM_1000_NS12placeholders2_3E)
_ZN34_INTERNAL_c6d61073_4_k_cu_c401ab136thrust24THRUST_300001_SM_1000_NS12placeholders2_3E:
	.zero		1
	.type		_ZN34_INTERNAL_c6d61073_4_k_cu_c401ab134cuda3std3__436_GLOBAL__N__c6d61073_4_k_cu_c401ab136ignoreE,@object
	.size		_ZN34_INTERNAL_c6d61073_4_k_cu_c401ab134cuda3std3__436_GLOBAL__N__c6d61073_4_k_cu_c401ab136ignoreE,(_ZN34_INTERNAL_c6d61073_4_k_cu_c401ab134cuda3std3__45__cpo4cendE - _ZN34_INTERNAL_c6d61073_4_k_cu_c401ab134cuda3std3__436_GLOBAL__N__c6d61073_4_k_cu_c401ab136ignoreE)
_ZN34_INTERNAL_c6d61073_4_k_cu_c401ab134cuda3std3__436_GLOBAL__N__c6d61073_4_k_cu_c401ab136ignoreE:
	.zero		1
	.type		_ZN34_INTERNAL_c6d61073_4_k_cu_c401ab134cuda3std3__45__cpo4cendE,@object
	.size		_ZN34_INTERNAL_c6d61073_4_k_cu_c401ab134cuda3std3__45__cpo4cendE,(_ZN34_INTERNAL_c6d61073_4_k_cu_c401ab136thrust24THRUST_300001_SM_1000_NS12placeholders3_10E - _ZN34_INTERNAL_c6d61073_4_k_cu_c401ab134cuda3std3__45__cpo4cendE)
_ZN34_INTERNAL_c6d61073_4_k_cu_c401ab134cuda3std3__45__cpo4cendE:
	.zero		1
	.type		_ZN34_INTERNAL_c6d61073_4_k_cu_c401ab136thrust24THRUST_300001_SM_1000_NS12placeholders3_10E,@object
	.size		_ZN34_INTERNAL_c6d61073_4_k_cu_c401ab136thrust24THRUST_300001_SM_1000_NS12placeholders3_10E,(_ZN34_INTERNAL_c6d61073_4_k_cu_c401ab136thrust24THRUST_300001_SM_1000_NS12placeholders2_2E - _ZN34_INTERNAL_c6d61073_4_k_cu_c401ab136thrust24THRUST_300001_SM_1000_NS12placeholders3_10E)
_ZN34_INTERNAL_c6d61073_4_k_cu_c401ab136thrust24THRUST_300001_SM_1000_NS12placeholders3_10E:
	.zero		1
	.type		_ZN34_INTERNAL_c6d61073_4_k_cu_c401ab136thrust24THRUST_300001_SM_1000_NS12placeholders2_2E,@object
	.size		_ZN34_INTERNAL_c6d61073_4_k_cu_c401ab136thrust24THRUST_300001_SM_1000_NS12placeholders2_2E,(_ZN34_INTERNAL_c6d61073_4_k_cu_c401ab136thrust24THRUST_300001_SM_1000_NS12placeholders2_6E - _ZN34_INTERNAL_c6d61073_4_k_cu_c401ab136thrust24THRUST_300001_SM_1000_NS12placeholders2_2E)
_ZN34_INTERNAL_c6d61073_4_k_cu_c401ab136thrust24THRUST_300001_SM_1000_NS12placeholders2_2E:
	.zero		1
	.type		_ZN34_INTERNAL_c6d61073_4_k_cu_c401ab136thrust24THRUST_300001_SM_1000_NS12placeholders2_6E,@object
	.size		_ZN34_INTERNAL_c6d61073_4_k_cu_c401ab136thrust24THRUST_300001_SM_1000_NS12placeholders2_6E,(_ZN34_INTERNAL_c6d61073_4_k_cu_c401ab134cuda3std6ranges3__45__cpo4swapE - _ZN34_INTERNAL_c6d61073_4_k_cu_c401ab136thrust24THRUST_300001_SM_1000_NS12placeholders2_6E)
_ZN34_INTERNAL_c6d61073_4_k_cu_c401ab136thrust24THRUST_300001_SM_1000_NS12placeholders2_6E:
	.zero		1
	.type		_ZN34_INTERNAL_c6d61073_4_k_cu_c401ab134cuda3std6ranges3__45__cpo4swapE,@object
	.size		_ZN34_INTERNAL_c6d61073_4_k_cu_c401ab134cuda3std6ranges3__45__cpo4swapE,(_ZN34_INTERNAL_c6d61073_4_k_cu_c401ab134cuda3std3__45__cpo3endE - _ZN34_INTERNAL_c6d61073_4_k_cu_c401ab134cuda3std6ranges3__45__cpo4swapE)
_ZN34_INTERNAL_c6d61073_4_k_cu_c401ab134cuda3std6ranges3__45__cpo4swapE:
	.zero		1
	.type		_ZN34_INTERNAL_c6d61073_4_k_cu_c401ab134cuda3std3__45__cpo3endE,@object
	.size		_ZN34_INTERNAL_c6d61073_4_k_cu_c401ab134cuda3std3__45__cpo3endE,(_ZN34_INTERNAL_c6d61073_4_k_cu_c401ab136thrust24THRUST_300001_SM_1000_NS12placeholders2_8E - _ZN34_INTERNAL_c6d61073_4_k_cu_c401ab134cuda3std3__45__cpo3endE)
_ZN34_INTERNAL_c6d61073_4_k_cu_c401ab134cuda3std3__45__cpo3endE:
	.zero		1
	.type		_ZN34_INTERNAL_c6d61073_4_k_cu_c401ab136thrust24THRUST_300001_SM_1000_NS12placeholders2_8E,@object
	.size		_ZN34_INTERNAL_c6d61073_4_k_cu_c401ab136thrust24THRUST_300001_SM_1000_NS12placeholders2_8E,(_ZN34_INTERNAL_c6d61073_4_k_cu_c401ab134cuda3std6ranges3__45__cpo7advanceE - _ZN34_INTERNAL_c6d61073_4_k_cu_c401ab136thrust24THRUST_300001_SM_1000_NS12placeholders2_8E)
_ZN34_INTERNAL_c6d61073_4_k_cu_c401ab136thrust24THRUST_300001_SM_1000_NS12placeholders2_8E:
	.zero		1
	.type		_ZN34_INTERNAL_c6d61073_4_k_cu_c401ab134cuda3std6ranges3__45__cpo7advanceE,@object
	.size		_ZN34_INTERNAL_c6d61073_4_k_cu_c401ab134cuda3std6ranges3__45__cpo7advanceE,(_ZN34_INTERNAL_c6d61073_4_k_cu_c401ab136thrust24THRUST_300001_SM_1000_NS12placeholders2_4E - _ZN34_INTERNAL_c6d61073_4_k_cu_c401ab134cuda3std6ranges3__45__cpo7advanceE)
_ZN34_INTERNAL_c6d61073_4_k_cu_c401ab134cuda3std6ranges3__45__cpo7advanceE:
	.zero		1
	.type		_ZN34_INTERNAL_c6d61073_4_k_cu_c401ab136thrust24THRUST_300001_SM_1000_NS12placeholders2_4E,@object
	.size		_ZN34_INTERNAL_c6d61073_4_k_cu_c401ab136thrust24THRUST_300001_SM_1000_NS12placeholders2_4E,(_ZN34_INTERNAL_c6d61073_4_k_cu_c401ab134cuda3std3__419piecewise_constructE - _ZN34_INTERNAL_c6d61073_4_k_cu_c401ab136thrust24THRUST_300001_SM_1000_NS12placeholders2_4E)
_ZN34_INTERNAL_c6d61073_4_k_cu_c401ab136thrust24THRUST_300001_SM_1000_NS12placeholders2_4E:
	.zero		1
	.type		_ZN34_INTERNAL_c6d61073_4_k_cu_c401ab134cuda3std3__419piecewise_constructE,@object
	.size		_ZN34_INTERNAL_c6d61073_4_k_cu_c401ab134cuda3std3__419piecewise_constructE,(.L_5 - _ZN34_INTERNAL_c6d61073_4_k_cu_c401ab134cuda3std3__419piecewise_constructE)
_ZN34_INTERNAL_c6d61073_4_k_cu_c401ab134cuda3std3__419piecewise_constructE:
	.zero		1
.L_5:


//--------------------- .nv.constant0._Z16compareop_kernelPi --------------------------
	.section	.nv.constant0._Z16compareop_kernelPi,"a",@progbits
	.sectionflags	@""
	.align	4
.nv.constant0._Z16compareop_kernelPi:
	.zero		904


//--------------------- SYMBOLS --------------------------

	.type		.nv.reservedSmem.offset0,@object
	.size		.nv.reservedSmem.offset0,0x4
